//
// Generated by NVIDIA NVVM Compiler
//
// Compiler Build ID: CL-36424714
// Cuda compilation tools, release 13.0, V13.0.88
// Based on NVVM 20.0.0
//

.version 9.0
.target sm_100
.address_size 64

	// .globl	_Z6addGpuPKfS0_Pfi

.visible .entry _Z6addGpuPKfS0_Pfi(
	.param .u64 .ptr .align 1 _Z6addGpuPKfS0_Pfi_param_0,
	.param .u64 .ptr .align 1 _Z6addGpuPKfS0_Pfi_param_1,
	.param .u64 .ptr .align 1 _Z6addGpuPKfS0_Pfi_param_2,
	.param .u32 _Z6addGpuPKfS0_Pfi_param_3
)
{
	.reg .pred 	%p<2>;
	.reg .b32 	%r<6>;
	.reg .b32 	%f<4>;
	.reg .b64 	%rd<11>;

	ld.param.u64 	%rd1, [_Z6addGpuPKfS0_Pfi_param_0];
	ld.param.u64 	%rd2, [_Z6addGpuPKfS0_Pfi_param_1];
	ld.param.u64 	%rd3, [_Z6addGpuPKfS0_Pfi_param_2];
	ld.param.u32 	%r2, [_Z6addGpuPKfS0_Pfi_param_3];
	mov.u32 	%r3, %ntid.x;
	mov.u32 	%r4, %ctaid.x;
	mov.u32 	%r5, %tid.x;
	mad.lo.s32 	%r1, %r3, %r4, %r5;
	setp.ge.s32 	%p1, %r1, %r2;
	@%p1 bra 	$L__BB0_2;
	cvta.to.global.u64 	%rd4, %rd1;
	cvta.to.global.u64 	%rd5, %rd2;
	cvta.to.global.u64 	%rd6, %rd3;
	mul.wide.s32 	%rd7, %r1, 4;
	add.s64 	%rd8, %rd4, %rd7;
	ld.global.f32 	%f1, [%rd8];
	add.s64 	%rd9, %rd5, %rd7;
	ld.global.f32 	%f2, [%rd9];
	add.f32 	%f3, %f1, %f2;
	add.s64 	%rd10, %rd6, %rd7;
	st.global.f32 	[%rd10], %f3;
$L__BB0_2:
	ret;

}


// ===== COMPILED SASS (sm_100) =====

	.target	sm_100

	.elftype	@"ET_EXEC"


//--------------------- .note.nv.tkinfo           --------------------------
	.section	.note.nv.tkinfo,"",@"SHT_NOTE"
	.sectionflags	@"SHF_NOTE_NV_TKINFO"
	.tkinfo
        /*0018*/ 	.word	0x00000002
        /*0030*/ 	.string	""
        /*0030*/ 	.string	"ptxas"
        /*0030*/ 	.string	"Cuda compilation tools, release 13.0, V13.0.88"
        /*0030*/ 	.string	"Build cuda_13.0.r13.0/compiler.36424714_0"
        /*0030*/ 	.string	"-arch sm_100 -m 64 "



//--------------------- .note.nv.cuinfo           --------------------------
	.section	.note.nv.cuinfo,"",@"SHT_NOTE"
	.sectionflags	@"SHF_NOTE_NV_CUINFO"
        /*0018*/ 	.short	0x0002
        /*001a*/ 	.short	0x0064
        /*001c*/ 	.short	0x0082
	.zero		2


//--------------------- .nv.info                  --------------------------
	.section	.nv.info,"",@"SHT_CUDA_INFO"
	.align	4


	//----- nvinfo : EIATTR_REGCOUNT
	.align		4
        /*0000*/ 	.byte	0x04, 0x2f
        /*0002*/ 	.short	(.L_1 - .L_0)
	.align		4
.L_0:
        /*0004*/ 	.word	index@(_Z6addGpuPKfS0_Pfi)
        /*0008*/ 	.word	0x0000000c


	//----- nvinfo : EIATTR_FRAME_SIZE
	.align		4
.L_1:
        /*000c*/ 	.byte	0x04, 0x11
        /*000e*/ 	.short	(.L_3 - .L_2)
	.align		4
.L_2:
        /*0010*/ 	.word	index@(_Z6addGpuPKfS0_Pfi)
        /*0014*/ 	.word	0x00000000


	//----- nvinfo : EIATTR_MIN_STACK_SIZE
	.align		4
.L_3:
        /*0018*/ 	.byte	0x04, 0x12
        /*001a*/ 	.short	(.L_5 - .L_4)
	.align		4
.L_4:
        /*001c*/ 	.word	index@(_Z6addGpuPKfS0_Pfi)
        /*0020*/ 	.word	0x00000000
.L_5:


//--------------------- .nv.compat                --------------------------
	.section	.nv.compat,"",@"SHT_CUDA_COMPAT_INFO"
	.align	4
        /*0000*/ 	.byte	0x02, 0x09, 0x00, 0x00, 0x02, 0x02, 0x01, 0x00, 0x02, 0x05, 0x05, 0x00, 0x03, 0x07, 0x01, 0x01
        /*0010*/ 	.byte	0x02, 0x03, 0x00, 0x00, 0x02, 0x06, 0x01, 0x00, 0x04, 0x0b, 0x08, 0x00, 0x09, 0x00, 0x00, 0x00
        /*0020*/ 	.byte	0x00, 0x00, 0x00, 0x00


//--------------------- .nv.info._Z6addGpuPKfS0_Pfi --------------------------
	.section	.nv.info._Z6addGpuPKfS0_Pfi,"",@"SHT_CUDA_INFO"
	.sectionflags	@""
	.align	4


	//----- nvinfo : EIATTR_CUDA_API_VERSION
	.align		4
        /*0000*/ 	.byte	0x04, 0x37
        /*0002*/ 	.short	(.L_7 - .L_6)
.L_6:
        /*0004*/ 	.word	0x00000082


	//----- nvinfo : EIATTR_KPARAM_INFO
	.align		4
.L_7:
        /*0008*/ 	.byte	0x04, 0x17
        /*000a*/ 	.short	(.L_9 - .L_8)
.L_8:
        /*000c*/ 	.word	0x00000000
        /*0010*/ 	.short	0x0003
        /*0012*/ 	.short	0x0018
        /*0014*/ 	.byte	0x00, 0xf0, 0x11, 0x00


	//----- nvinfo : EIATTR_KPARAM_INFO
	.align		4
.L_9:
        /*0018*/ 	.byte	0x04, 0x17
        /*001a*/ 	.short	(.L_11 - .L_10)
.L_10:
        /*001c*/ 	.word	0x00000000
        /*0020*/ 	.short	0x0002
        /*0022*/ 	.short	0x0010
        /*0024*/ 	.byte	0x00, 0xf5, 0x21, 0x00


	//----- nvinfo : EIATTR_KPARAM_INFO
	.align		4
.L_11:
        /*0028*/ 	.byte	0x04, 0x17
        /*002a*/ 	.short	(.L_13 - .L_12)
.L_12:
        /*002c*/ 	.word	0x00000000
        /*0030*/ 	.short	0x0001
        /*0032*/ 	.short	0x0008
        /*0034*/ 	.byte	0x00, 0xf5, 0x21, 0x00


	//----- nvinfo : EIATTR_KPARAM_INFO
	.align		4
.L_13:
        /*0038*/ 	.byte	0x04, 0x17
        /*003a*/ 	.short	(.L_15 - .L_14)
.L_14:
        /*003c*/ 	.word	0x00000000
        /*0040*/ 	.short	0x0000
        /*0042*/ 	.short	0x0000
        /*0044*/ 	.byte	0x00, 0xf5, 0x21, 0x00


	//----- nvinfo : EIATTR_SPARSE_MMA_MASK
	.align		4
.L_15:
        /*0048*/ 	.byte	0x03, 0x50
        /*004a*/ 	.short	0x0000


	//----- nvinfo : EIATTR_MAXREG_COUNT
	.align		4
        /*004c*/ 	.byte	0x03, 0x1b
        /*004e*/ 	.short	0x00ff


	//----- nvinfo : EIATTR_MERCURY_ISA_VERSION
	.align		4
        /*0050*/ 	.byte	0x03, 0x5f
        /*0052*/ 	.short	0x0101


	//----- nvinfo : EIATTR_VRC_CTA_INIT_COUNT
	.align		4
        /*0054*/ 	.byte	0x02, 0x4a
	.zero		1
	.zero		1


	//----- nvinfo : EIATTR_EXIT_INSTR_OFFSETS
	.align		4
        /*0058*/ 	.byte	0x04, 0x1c
        /*005a*/ 	.short	(.L_17 - .L_16)


	//   ....[0]....
.L_16:
        /*005c*/ 	.word	0x00000070


	//   ....[1]....
        /*0060*/ 	.word	0x00000130


	//----- nvinfo : EIATTR_CBANK_PARAM_SIZE
	.align		4
.L_17:
        /*0064*/ 	.byte	0x03, 0x19
        /*0066*/ 	.short	0x001c


	//----- nvinfo : EIATTR_PARAM_CBANK
	.align		4
        /*0068*/ 	.byte	0x04, 0x0a
        /*006a*/ 	.short	(.L_19 - .L_18)
	.align		4
.L_18:
        /*006c*/ 	.word	index@(.nv.constant0._Z6addGpuPKfS0_Pfi)
        /*0070*/ 	.short	0x0380
        /*0072*/ 	.short	0x001c


	//----- nvinfo : EIATTR_SW_WAR
	.align		4
.L_19:
        /*0074*/ 	.byte	0x04, 0x36
        /*0076*/ 	.short	(.L_21 - .L_20)
.L_20:
        /*0078*/ 	.word	0x00000008
.L_21:


//--------------------- .nv.callgraph             --------------------------
	.section	.nv.callgraph,"",@"SHT_CUDA_CALLGRAPH"
	.align	4
	.sectionentsize	8
	.align		4
        /*0000*/ 	.word	0x00000000
	.align		4
        /*0004*/ 	.word	0xffffffff
	.align		4
        /*0008*/ 	.word	0x00000000
	.align		4
        /*000c*/ 	.word	0xfffffffe
	.align		4
        /*0010*/ 	.word	0x00000000
	.align		4
        /*0014*/ 	.word	0xfffffffd
	.align		4
        /*0018*/ 	.word	0x00000000
	.align		4
        /*001c*/ 	.word	0xfffffffc


//--------------------- .text._Z6addGpuPKfS0_Pfi  --------------------------
	.section	.text._Z6addGpuPKfS0_Pfi,"ax",@progbits
	.align	128
        .global         _Z6addGpuPKfS0_Pfi
        .type           _Z6addGpuPKfS0_Pfi,@function
        .size           _Z6addGpuPKfS0_Pfi,(.L_x_1 - _Z6addGpuPKfS0_Pfi)
        .other          _Z6addGpuPKfS0_Pfi,@"STO_CUDA_ENTRY STV_DEFAULT"
_Z6addGpuPKfS0_Pfi:
.text._Z6addGpuPKfS0_Pfi:
[----:B------:R-:W-:Y:S01]  /*0000*/  LDC R1, c[0x0][0x37c] ;  /* 0x0000df00ff017b82 */ /* 0x000fe20000000800 */
[----:B------:R-:W0:Y:S01]  /*0010*/  S2R R9, SR_CTAID.X ;  /* 0x0000000000097919 */ /* 0x000e220000002500 */
[----:B------:R-:W0:Y:S01]  /*0020*/  LDCU UR4, c[0x0][0x360] ;  /* 0x00006c00ff0477ac */ /* 0x000e220008000800 */
[----:B------:R-:W0:Y:S01]  /*0030*/  S2R R0, SR_TID.X ;  /* 0x0000000000007919 */ /* 0x000e220000002100 */
[----:B------:R-:W1:Y:S01]  /*0040*/  LDCU UR5, c[0x0][0x398] ;  /* 0x00007300ff0577ac */ /* 0x000e620008000800 */
[----:B0-----:R-:W-:-:S05]  /*0050*/  IMAD R9, R9, UR4, R0 ;  /* 0x0000000409097c24 */ /* 0x001fca000f8e0200 */
[----:B-1----:R-:W-:-:S13]  /*0060*/  ISETP.GE.AND P0, PT, R9, UR5, PT ;  /* 0x0000000509007c0c */ /* 0x002fda000bf06270 */
[----:B------:R-:W-:Y:S05]  /*0070*/  @P0 EXIT ;  /* 0x000000000000094d */ /* 0x000fea0003800000 */
[----:B------:R-:W0:Y:S01]  /*0080*/  LDC.64 R2, c[0x0][0x380] ;  /* 0x0000e000ff027b82 */ /* 0x000e220000000a00 */
[----:B------:R-:W1:Y:S07]  /*0090*/  LDCU.64 UR4, c[0x0][0x358] ;  /* 0x00006b00ff0477ac */ /* 0x000e6e0008000a00 */
[----:B------:R-:W2:Y:S08]  /*00a0*/  LDC.64 R4, c[0x0][0x388] ;  /* 0x0000e200ff047b82 */ /* 0x000eb00000000a00 */
[----:B------:R-:W3:Y:S01]  /*00b0*/  LDC.64 R6, c[0x0][0x390] ;  /* 0x0000e400ff067b82 */ /* 0x000ee20000000a00 */
[----:B0-----:R-:W-:-:S06]  /*00c0*/  IMAD.WIDE R2, R9, 0x4, R2 ;  /* 0x0000000409027825 */ /* 0x001fcc00078e0202 */
[----:B-1----:R-:W4:Y:S01]  /*00d0*/  LDG.E R2, desc[UR4][R2.64] ;  /* 0x0000000402027981 */ /* 0x002f22000c1e1900 */
[----:B--2---:R-:W-:-:S06]  /*00e0*/  IMAD.WIDE R4, R9, 0x4, R4 ;  /* 0x0000000409047825 */ /* 0x004fcc00078e0204 */
[----:B------:R-:W4:Y:S01]  /*00f0*/  LDG.E R5, desc[UR4][R4.64] ;  /* 0x0000000404057981 */ /* 0x000f22000c1e1900 */
[----:B---3--:R-:W-:-:S04]  /*0100*/  IMAD.WIDE R6, R9, 0x4, R6 ;  /* 0x0000000409067825 */ /* 0x008fc800078e0206 */
[----:B----4-:R-:W-:-:S05]  /*0110*/  FADD R9, R2, R5 ;  /* 0x0000000502097221 */ /* 0x010fca0000000000 */
[----:B------:R-:W-:Y:S01]  /*0120*/  STG.E desc[UR4][R6.64], R9 ;  /* 0x0000000906007986 */ /* 0x000fe2000c101904 */
[----:B------:R-:W-:Y:S05]  /*0130*/  EXIT ;  /* 0x000000000000794d */ /* 0x000fea0003800000 */
.L_x_0:
[----:B------:R-:W-:-:S00]  /*0140*/  BRA `(.L_x_0) ;  /* 0xfffffffc00fc7947 */ /* 0x000fc0000383ffff */
[----:B------:R-:W-:-:S00]  /*0150*/  NOP ;  /* 0x0000000000007918 */ /* 0x000fc00000000000 */
        /* <DEDUP_REMOVED lines=10> */
.L_x_1:


//--------------------- .nv.shared.reserved.0     --------------------------
	.section	.nv.shared.reserved.0,"aw",@nobits
	.weak		__nv_reservedSMEM_offset_0_alias
	.size		__nv_reservedSMEM_offset_0_alias, 0, 64
	.other		__nv_reservedSMEM_offset_0_alias,@"STO_CUDA_RESERVED_SHARED STV_DEFAULT"
__nv_reservedSMEM_offset_0_alias:
	.zero		0
	.zero		64


//--------------------- .nv.constant0._Z6addGpuPKfS0_Pfi --------------------------
	.section	.nv.constant0._Z6addGpuPKfS0_Pfi,"a",@progbits
	.sectionflags	@""
	.align	4
.nv.constant0._Z6addGpuPKfS0_Pfi:
	.zero		924


//--------------------- SYMBOLS --------------------------

	.type		.nv.reservedSmem.offset0,@object
	.size		.nv.reservedSmem.offset0,0x4
